//
// Generated by NVIDIA NVVM Compiler
//
// Compiler Build ID: CL-36424714
// Cuda compilation tools, release 13.0, V13.0.88
// Based on NVVM 20.0.0
//

.version 9.0
.target sm_100
.address_size 64

	// .globl	_Z15attacker_kernelPi
.extern .func  (.param .b32 func_retval0) vprintf
(
	.param .b64 vprintf_param_0,
	.param .b64 vprintf_param_1
)
;
.global .align 1 .b8 $str[24] = {71, 79, 84, 32, 112, 114, 111, 98, 101, 114, 32, 97, 100, 100, 114, 101, 115, 115, 58, 32, 37, 112, 10};
.global .align 1 .b8 $str$1[22] = {71, 79, 84, 32, 98, 97, 115, 101, 32, 97, 100, 100, 114, 101, 115, 115, 58, 32, 37, 112, 10};
.global .align 1 .b8 $str$2[15] = {105, 111, 99, 116, 108, 95, 71, 79, 84, 58, 32, 37, 112, 10};
.global .align 1 .b8 $str$3[14] = {102, 114, 101, 101, 95, 71, 79, 84, 58, 32, 37, 112, 10};
.global .align 1 .b8 $str$4[14] = {101, 120, 105, 116, 95, 71, 79, 84, 58, 32, 37, 112, 10};
.global .align 1 .b8 $str$5[28] = {108, 105, 98, 99, 117, 100, 97, 32, 112, 114, 111, 98, 101, 114, 32, 97, 100, 100, 114, 101, 115, 115, 58, 32, 37, 112, 10};
.global .align 1 .b8 $str$6[26] = {108, 105, 98, 99, 117, 100, 97, 32, 98, 97, 115, 101, 32, 97, 100, 100, 114, 101, 115, 115, 58, 32, 37, 112, 10};
.global .align 1 .b8 $str$7[17] = {108, 105, 98, 99, 117, 100, 97, 95, 71, 79, 84, 58, 32, 37, 112, 10};
.global .align 1 .b8 $str$8[34] = {70, 111, 117, 110, 100, 32, 102, 114, 101, 101, 32, 105, 110, 32, 108, 105, 98, 99, 117, 100, 97, 32, 71, 79, 84, 32, 97, 116, 58, 32, 37, 112, 10};
.global .align 1 .b8 $str$9[22] = {108, 105, 98, 99, 117, 100, 97, 32, 102, 114, 101, 101, 32, 71, 79, 84, 58, 32, 37, 112, 10};
.global .align 1 .b8 $str$10[31] = {79, 118, 101, 114, 119, 114, 105, 116, 105, 110, 103, 32, 102, 114, 101, 101, 32, 71, 79, 84, 32, 101, 110, 116, 114, 121, 46, 46, 46, 10};

.visible .entry _Z15attacker_kernelPi(
	.param .u64 .ptr .align 1 _Z15attacker_kernelPi_param_0
)
{
	.local .align 8 .b8 	__local_depot0[8];
	.reg .b64 	%SP;
	.reg .b64 	%SPL;
	.reg .pred 	%p<34>;
	.reg .b32 	%r<27>;
	.reg .b64 	%rd<111>;

	mov.u64 	%SPL, __local_depot0;
	cvta.local.u64 	%SP, %SPL;
	ld.param.u32 	%rd41, [_Z15attacker_kernelPi_param_0+4];
	shl.b64 	%rd42, %rd41, 32;
	add.u64 	%rd43, %SP, 0;
	add.u64 	%rd1, %SPL, 0;
	add.s64 	%rd44, %rd42, -17178540776;
	st.local.u64 	[%rd1], %rd44;
	mov.u64 	%rd45, $str;
	cvta.global.u64 	%rd46, %rd45;
	{ // callseq 0, 0
	.param .b64 param0;
	st.param.b64 	[param0], %rd46;
	.param .b64 param1;
	st.param.b64 	[param1], %rd43;
	.param .b32 retval0;
	call.uni (retval0), 
	vprintf, 
	(
	param0, 
	param1
	);
	ld.param.b32 	%r4, [retval0];
	} // callseq 0
	ld.u64 	%rd47, [%rd44];
	add.s64 	%rd48, %rd47, 10130024;
	st.local.u64 	[%rd1], %rd48;
	mov.u64 	%rd49, $str$1;
	cvta.global.u64 	%rd50, %rd49;
	{ // callseq 1, 0
	.param .b64 param0;
	st.param.b64 	[param0], %rd50;
	.param .b64 param1;
	st.param.b64 	[param1], %rd43;
	.param .b32 retval0;
	call.uni (retval0), 
	vprintf, 
	(
	param0, 
	param1
	);
	ld.param.b32 	%r6, [retval0];
	} // callseq 1
	add.s64 	%rd51, %rd47, 10131816;
	add.s64 	%rd52, %rd47, 10103600;
	add.s64 	%rd53, %rd47, 10130784;
	st.local.u64 	[%rd1], %rd51;
	mov.u64 	%rd54, $str$2;
	cvta.global.u64 	%rd55, %rd54;
	{ // callseq 2, 0
	.param .b64 param0;
	st.param.b64 	[param0], %rd55;
	.param .b64 param1;
	st.param.b64 	[param1], %rd43;
	.param .b32 retval0;
	call.uni (retval0), 
	vprintf, 
	(
	param0, 
	param1
	);
	ld.param.b32 	%r8, [retval0];
	} // callseq 2
	st.local.u64 	[%rd1], %rd52;
	mov.u64 	%rd56, $str$3;
	cvta.global.u64 	%rd57, %rd56;
	{ // callseq 3, 0
	.param .b64 param0;
	st.param.b64 	[param0], %rd57;
	.param .b64 param1;
	st.param.b64 	[param1], %rd43;
	.param .b32 retval0;
	call.uni (retval0), 
	vprintf, 
	(
	param0, 
	param1
	);
	ld.param.b32 	%r10, [retval0];
	} // callseq 3
	st.local.u64 	[%rd1], %rd53;
	mov.u64 	%rd58, $str$4;
	cvta.global.u64 	%rd59, %rd58;
	{ // callseq 4, 0
	.param .b64 param0;
	st.param.b64 	[param0], %rd59;
	.param .b64 param1;
	st.param.b64 	[param1], %rd43;
	.param .b32 retval0;
	call.uni (retval0), 
	vprintf, 
	(
	param0, 
	param1
	);
	ld.param.b32 	%r12, [retval0];
	} // callseq 4
	ld.u64 	%rd2, [%rd47+10103600];
	ld.u64 	%rd3, [%rd47+10130784];
	or.b64  	%rd60, %rd42, 314400;
	st.local.u64 	[%rd1], %rd60;
	mov.u64 	%rd61, $str$5;
	cvta.global.u64 	%rd62, %rd61;
	{ // callseq 5, 0
	.param .b64 param0;
	st.param.b64 	[param0], %rd62;
	.param .b64 param1;
	st.param.b64 	[param1], %rd43;
	.param .b32 retval0;
	call.uni (retval0), 
	vprintf, 
	(
	param0, 
	param1
	);
	ld.param.b32 	%r14, [retval0];
	} // callseq 5
	ld.u64 	%rd63, [%rd42+314400];
	st.local.u64 	[%rd1], %rd63;
	mov.u64 	%rd64, $str$6;
	cvta.global.u64 	%rd65, %rd64;
	{ // callseq 6, 0
	.param .b64 param0;
	st.param.b64 	[param0], %rd65;
	.param .b64 param1;
	st.param.b64 	[param1], %rd43;
	.param .b32 retval0;
	call.uni (retval0), 
	vprintf, 
	(
	param0, 
	param1
	);
	ld.param.b32 	%r16, [retval0];
	} // callseq 6
	add.s64 	%rd108, %rd63, 70696960;
	st.local.u64 	[%rd1], %rd108;
	mov.u64 	%rd66, $str$7;
	cvta.global.u64 	%rd67, %rd66;
	{ // callseq 7, 0
	.param .b64 param0;
	st.param.b64 	[param0], %rd67;
	.param .b64 param1;
	st.param.b64 	[param1], %rd43;
	.param .b32 retval0;
	call.uni (retval0), 
	vprintf, 
	(
	param0, 
	param1
	);
	ld.param.b32 	%r18, [retval0];
	} // callseq 7
	add.s64 	%rd110, %rd63, 70729728;
	mov.b32 	%r26, 0;
$L__BB0_1:
	ld.u64 	%rd68, [%rd108];
	setp.ne.s64 	%p1, %rd68, %rd2;
	mov.u64 	%rd109, %rd108;
	@%p1 bra 	$L__BB0_3;
$L__BB0_2:
	st.local.u64 	[%rd1], %rd109;
	mov.u64 	%rd100, $str$8;
	cvta.global.u64 	%rd101, %rd100;
	{ // callseq 8, 0
	.param .b64 param0;
	st.param.b64 	[param0], %rd101;
	.param .b64 param1;
	st.param.b64 	[param1], %rd43;
	.param .b32 retval0;
	call.uni (retval0), 
	vprintf, 
	(
	param0, 
	param1
	);
	ld.param.b32 	%r20, [retval0];
	} // callseq 8
	mov.u64 	%rd110, %rd109;
	bra.uni 	$L__BB0_35;
$L__BB0_3:
	add.s64 	%rd109, %rd108, 8;
	ld.u64 	%rd69, [%rd108+8];
	setp.eq.s64 	%p2, %rd69, %rd2;
	@%p2 bra 	$L__BB0_2;
	add.s64 	%rd109, %rd108, 16;
	ld.u64 	%rd70, [%rd108+16];
	setp.eq.s64 	%p3, %rd70, %rd2;
	@%p3 bra 	$L__BB0_2;
	add.s64 	%rd109, %rd108, 24;
	ld.u64 	%rd71, [%rd108+24];
	setp.eq.s64 	%p4, %rd71, %rd2;
	@%p4 bra 	$L__BB0_2;
	add.s64 	%rd109, %rd108, 32;
	ld.u64 	%rd72, [%rd108+32];
	setp.eq.s64 	%p5, %rd72, %rd2;
	@%p5 bra 	$L__BB0_2;
	add.s64 	%rd109, %rd108, 40;
	ld.u64 	%rd73, [%rd108+40];
	setp.eq.s64 	%p6, %rd73, %rd2;
	@%p6 bra 	$L__BB0_2;
	add.s64 	%rd109, %rd108, 48;
	ld.u64 	%rd74, [%rd108+48];
	setp.eq.s64 	%p7, %rd74, %rd2;
	@%p7 bra 	$L__BB0_2;
	add.s64 	%rd109, %rd108, 56;
	ld.u64 	%rd75, [%rd108+56];
	setp.eq.s64 	%p8, %rd75, %rd2;
	@%p8 bra 	$L__BB0_2;
	add.s64 	%rd109, %rd108, 64;
	ld.u64 	%rd76, [%rd108+64];
	setp.eq.s64 	%p9, %rd76, %rd2;
	@%p9 bra 	$L__BB0_2;
	add.s64 	%rd109, %rd108, 72;
	ld.u64 	%rd77, [%rd108+72];
	setp.eq.s64 	%p10, %rd77, %rd2;
	@%p10 bra 	$L__BB0_2;
	add.s64 	%rd109, %rd108, 80;
	ld.u64 	%rd78, [%rd108+80];
	setp.eq.s64 	%p11, %rd78, %rd2;
	@%p11 bra 	$L__BB0_2;
	add.s64 	%rd109, %rd108, 88;
	ld.u64 	%rd79, [%rd108+88];
	setp.eq.s64 	%p12, %rd79, %rd2;
	@%p12 bra 	$L__BB0_2;
	add.s64 	%rd109, %rd108, 96;
	ld.u64 	%rd80, [%rd108+96];
	setp.eq.s64 	%p13, %rd80, %rd2;
	@%p13 bra 	$L__BB0_2;
	add.s64 	%rd109, %rd108, 104;
	ld.u64 	%rd81, [%rd108+104];
	setp.eq.s64 	%p14, %rd81, %rd2;
	@%p14 bra 	$L__BB0_2;
	add.s64 	%rd109, %rd108, 112;
	ld.u64 	%rd82, [%rd108+112];
	setp.eq.s64 	%p15, %rd82, %rd2;
	@%p15 bra 	$L__BB0_2;
	add.s64 	%rd109, %rd108, 120;
	ld.u64 	%rd83, [%rd108+120];
	setp.eq.s64 	%p16, %rd83, %rd2;
	@%p16 bra 	$L__BB0_2;
	add.s64 	%rd109, %rd108, 128;
	ld.u64 	%rd84, [%rd108+128];
	setp.eq.s64 	%p17, %rd84, %rd2;
	@%p17 bra 	$L__BB0_2;
	add.s64 	%rd109, %rd108, 136;
	ld.u64 	%rd85, [%rd108+136];
	setp.eq.s64 	%p18, %rd85, %rd2;
	@%p18 bra 	$L__BB0_2;
	add.s64 	%rd109, %rd108, 144;
	ld.u64 	%rd86, [%rd108+144];
	setp.eq.s64 	%p19, %rd86, %rd2;
	@%p19 bra 	$L__BB0_2;
	add.s64 	%rd109, %rd108, 152;
	ld.u64 	%rd87, [%rd108+152];
	setp.eq.s64 	%p20, %rd87, %rd2;
	@%p20 bra 	$L__BB0_2;
	add.s64 	%rd109, %rd108, 160;
	ld.u64 	%rd88, [%rd108+160];
	setp.eq.s64 	%p21, %rd88, %rd2;
	@%p21 bra 	$L__BB0_2;
	add.s64 	%rd109, %rd108, 168;
	ld.u64 	%rd89, [%rd108+168];
	setp.eq.s64 	%p22, %rd89, %rd2;
	@%p22 bra 	$L__BB0_2;
	add.s64 	%rd109, %rd108, 176;
	ld.u64 	%rd90, [%rd108+176];
	setp.eq.s64 	%p23, %rd90, %rd2;
	@%p23 bra 	$L__BB0_2;
	add.s64 	%rd109, %rd108, 184;
	ld.u64 	%rd91, [%rd108+184];
	setp.eq.s64 	%p24, %rd91, %rd2;
	@%p24 bra 	$L__BB0_2;
	add.s64 	%rd109, %rd108, 192;
	ld.u64 	%rd92, [%rd108+192];
	setp.eq.s64 	%p25, %rd92, %rd2;
	@%p25 bra 	$L__BB0_2;
	add.s64 	%rd109, %rd108, 200;
	ld.u64 	%rd93, [%rd108+200];
	setp.eq.s64 	%p26, %rd93, %rd2;
	@%p26 bra 	$L__BB0_2;
	add.s64 	%rd109, %rd108, 208;
	ld.u64 	%rd94, [%rd108+208];
	setp.eq.s64 	%p27, %rd94, %rd2;
	@%p27 bra 	$L__BB0_2;
	add.s64 	%rd109, %rd108, 216;
	ld.u64 	%rd95, [%rd108+216];
	setp.eq.s64 	%p28, %rd95, %rd2;
	@%p28 bra 	$L__BB0_2;
	add.s64 	%rd109, %rd108, 224;
	ld.u64 	%rd96, [%rd108+224];
	setp.eq.s64 	%p29, %rd96, %rd2;
	@%p29 bra 	$L__BB0_2;
	add.s64 	%rd109, %rd108, 232;
	ld.u64 	%rd97, [%rd108+232];
	setp.eq.s64 	%p30, %rd97, %rd2;
	@%p30 bra 	$L__BB0_2;
	add.s64 	%rd109, %rd108, 240;
	ld.u64 	%rd98, [%rd108+240];
	setp.eq.s64 	%p31, %rd98, %rd2;
	@%p31 bra 	$L__BB0_2;
	add.s64 	%rd109, %rd108, 248;
	ld.u64 	%rd99, [%rd108+248];
	setp.eq.s64 	%p32, %rd99, %rd2;
	@%p32 bra 	$L__BB0_2;
	add.s64 	%rd108, %rd108, 256;
	add.s32 	%r26, %r26, 32;
	setp.ne.s32 	%p33, %r26, 4096;
	@%p33 bra 	$L__BB0_1;
$L__BB0_35:
	st.local.u64 	[%rd1], %rd110;
	mov.u64 	%rd103, $str$9;
	cvta.global.u64 	%rd104, %rd103;
	{ // callseq 9, 0
	.param .b64 param0;
	st.param.b64 	[param0], %rd104;
	.param .b64 param1;
	st.param.b64 	[param1], %rd43;
	.param .b32 retval0;
	call.uni (retval0), 
	vprintf, 
	(
	param0, 
	param1
	);
	ld.param.b32 	%r22, [retval0];
	} // callseq 9
	mov.u64 	%rd106, $str$10;
	cvta.global.u64 	%rd107, %rd106;
	{ // callseq 10, 0
	.param .b64 param0;
	st.param.b64 	[param0], %rd107;
	.param .b64 param1;
	st.param.b64 	[param1], 0;
	.param .b32 retval0;
	call.uni (retval0), 
	vprintf, 
	(
	param0, 
	param1
	);
	ld.param.b32 	%r24, [retval0];
	} // callseq 10
	st.u64 	[%rd110], %rd3;
	ret;

}


// ===== COMPILED SASS (sm_100) =====

	.target	sm_100

	.elftype	@"ET_EXEC"


//--------------------- .note.nv.tkinfo           --------------------------
	.section	.note.nv.tkinfo,"",@"SHT_NOTE"
	.sectionflags	@"SHF_NOTE_NV_TKINFO"
	.tkinfo
        /*0018*/ 	.word	0x00000002
        /*0030*/ 	.string	""
        /*0030*/ 	.string	"ptxas"
        /*0030*/ 	.string	"Cuda compilation tools, release 13.0, V13.0.88"
        /*0030*/ 	.string	"Build cuda_13.0.r13.0/compiler.36424714_0"
        /*0030*/ 	.string	"-arch sm_100 -m 64 "



//--------------------- .note.nv.cuinfo           --------------------------
	.section	.note.nv.cuinfo,"",@"SHT_NOTE"
	.sectionflags	@"SHF_NOTE_NV_CUINFO"
        /*0018*/ 	.short	0x0002
        /*001a*/ 	.short	0x0064
        /*001c*/ 	.short	0x0082
	.zero		2


//--------------------- .nv.info                  --------------------------
	.section	.nv.info,"",@"SHT_CUDA_INFO"
	.align	4


	//----- nvinfo : EIATTR_REGCOUNT
	.align		4
        /*0000*/ 	.byte	0x04, 0x2f
        /*0002*/ 	.short	(.L_12 - .L_11)
	.align		4
.L_11:
        /*0004*/ 	.word	index@(_Z15attacker_kernelPi)
        /*0008*/ 	.word	0x0000001e


	//----- nvinfo : EIATTR_FRAME_SIZE
	.align		4
.L_12:
        /*000c*/ 	.byte	0x04, 0x11
        /*000e*/ 	.short	(.L_14 - .L_13)
	.align		4
.L_13:
        /*0010*/ 	.word	index@(_Z15attacker_kernelPi)
        /*0014*/ 	.word	0x00000008


	//----- nvinfo : EIATTR_MIN_STACK_SIZE
	.align		4
.L_14:
        /*0018*/ 	.byte	0x04, 0x12
        /*001a*/ 	.short	(.L_16 - .L_15)
	.align		4
.L_15:
        /*001c*/ 	.word	index@(_Z15attacker_kernelPi)
        /*0020*/ 	.word	0x00000008
.L_16:


//--------------------- .nv.compat                --------------------------
	.section	.nv.compat,"",@"SHT_CUDA_COMPAT_INFO"
	.align	4
        /*0000*/ 	.byte	0x02, 0x09, 0x00, 0x00, 0x02, 0x02, 0x01, 0x00, 0x02, 0x05, 0x05, 0x00, 0x03, 0x07, 0x01, 0x01
        /*0010*/ 	.byte	0x02, 0x03, 0x00, 0x00, 0x02, 0x06, 0x01, 0x00, 0x04, 0x0b, 0x08, 0x00, 0x09, 0x00, 0x00, 0x00
        /*0020*/ 	.byte	0x00, 0x00, 0x00, 0x00


//--------------------- .nv.info._Z15attacker_kernelPi --------------------------
	.section	.nv.info._Z15attacker_kernelPi,"",@"SHT_CUDA_INFO"
	.sectionflags	@""
	.align	4


	//----- nvinfo : EIATTR_CUDA_API_VERSION
	.align		4
        /*0000*/ 	.byte	0x04, 0x37
        /*0002*/ 	.short	(.L_18 - .L_17)
.L_17:
        /*0004*/ 	.word	0x00000082


	//----- nvinfo : EIATTR_KPARAM_INFO
	.align		4
.L_18:
        /*0008*/ 	.byte	0x04, 0x17
        /*000a*/ 	.short	(.L_20 - .L_19)
.L_19:
        /*000c*/ 	.word	0x00000000
        /*0010*/ 	.short	0x0000
        /*0012*/ 	.short	0x0000
        /*0014*/ 	.byte	0x00, 0xf5, 0x21, 0x00


	//----- nvinfo : EIATTR_SPARSE_MMA_MASK
	.align		4
.L_20:
        /*0018*/ 	.byte	0x03, 0x50
        /*001a*/ 	.short	0x0000


	//----- nvinfo : EIATTR_MAXREG_COUNT
	.align		4
        /*001c*/ 	.byte	0x03, 0x1b
        /*001e*/ 	.short	0x00ff


	//----- nvinfo : EIATTR_EXTERNS
	.align		4
        /*0020*/ 	.byte	0x04, 0x0f
        /*0022*/ 	.short	(.L_22 - .L_21)


	//   ....[0]....
	.align		4
.L_21:
        /*0024*/ 	.word	index@(vprintf)


	//----- nvinfo : EIATTR_MERCURY_ISA_VERSION
	.align		4
.L_22:
        /*0028*/ 	.byte	0x03, 0x5f
        /*002a*/ 	.short	0x0101


	//----- nvinfo : EIATTR_VRC_CTA_INIT_COUNT
	.align		4
        /*002c*/ 	.byte	0x02, 0x4a
	.zero		1
	.zero		1


	//----- nvinfo : EIATTR_SYSCALL_OFFSETS
	.align		4
        /*0030*/ 	.byte	0x04, 0x46
        /*0032*/ 	.short	(.L_24 - .L_23)


	//   ....[0]....
.L_23:
        /*0034*/ 	.word	0x00000150


	//   ....[1]....
        /*0038*/ 	.word	0x00000260


	//   ....[2]....
        /*003c*/ 	.word	0x00000330


	//   ....[3]....
        /*0040*/ 	.word	0x000003e0


	//   ....[4]....
        /*0044*/ 	.word	0x00000470


	//   ....[5]....
        /*0048*/ 	.word	0x00000570


	//   ....[6]....
        /*004c*/ 	.word	0x00000640


	//   ....[7]....
        /*0050*/ 	.word	0x000006f0


	//   ....[8]....
        /*0054*/ 	.word	0x00001450


	//   ....[9]....
        /*0058*/ 	.word	0x00001500


	//   ....[10]....
        /*005c*/ 	.word	0x00001570


	//----- nvinfo : EIATTR_EXIT_INSTR_OFFSETS
	.align		4
.L_24:
        /*0060*/ 	.byte	0x04, 0x1c
        /*0062*/ 	.short	(.L_26 - .L_25)


	//   ....[0]....
.L_25:
        /*0064*/ 	.word	0x00001590


	//----- nvinfo : EIATTR_CRS_STACK_SIZE
	.align		4
.L_26:
        /*0068*/ 	.byte	0x04, 0x1e
        /*006a*/ 	.short	(.L_28 - .L_27)
.L_27:
        /*006c*/ 	.word	0x00000000


	//----- nvinfo : EIATTR_CBANK_PARAM_SIZE
	.align		4
.L_28:
        /*0070*/ 	.byte	0x03, 0x19
        /*0072*/ 	.short	0x0008


	//----- nvinfo : EIATTR_PARAM_CBANK
	.align		4
        /*0074*/ 	.byte	0x04, 0x0a
        /*0076*/ 	.short	(.L_30 - .L_29)
	.align		4
.L_29:
        /*0078*/ 	.word	index@(.nv.constant0._Z15attacker_kernelPi)
        /*007c*/ 	.short	0x0380
        /*007e*/ 	.short	0x0008


	//----- nvinfo : EIATTR_SW_WAR
	.align		4
.L_30:
        /*0080*/ 	.byte	0x04, 0x36
        /*0082*/ 	.short	(.L_32 - .L_31)
.L_31:
        /*0084*/ 	.word	0x00000008
.L_32:


//--------------------- .nv.callgraph             --------------------------
	.section	.nv.callgraph,"",@"SHT_CUDA_CALLGRAPH"
	.align	4
	.sectionentsize	8
	.align		4
        /*0000*/ 	.word	0x00000000
	.align		4
        /*0004*/ 	.word	0xffffffff
	.align		4
        /*0008*/ 	.word	index@(_Z15attacker_kernelPi)
	.align		4
        /*000c*/ 	.word	index@(vprintf)
	.align		4
        /*0010*/ 	.word	0x00000000
	.align		4
        /*0014*/ 	.word	0xfffffffe
	.align		4
        /*0018*/ 	.word	0x00000000
	.align		4
        /*001c*/ 	.word	0xfffffffd
	.align		4
        /*0020*/ 	.word	0x00000000
	.align		4
        /*0024*/ 	.word	0xfffffffc


//--------------------- .nv.constant4             --------------------------
	.section	.nv.constant4,"a",@progbits
	.align	8
	.align		8
.nv.constant4:
        /*0000*/ 	.dword	vprintf
	.align		8
        /*0008*/ 	.dword	$str
	.align		8
        /*0010*/ 	.dword	$str$1
	.align		8
        /*0018*/ 	.dword	$str$2
	.align		8
        /*0020*/ 	.dword	$str$3
	.align		8
        /*0028*/ 	.dword	$str$4
	.align		8
        /*0030*/ 	.dword	$str$5
	.align		8
        /*0038*/ 	.dword	$str$6
	.align		8
        /*0040*/ 	.dword	$str$7
	.align		8
        /*0048*/ 	.dword	$str$8
	.align		8
        /*0050*/ 	.dword	$str$9
	.align		8
        /*0058*/ 	.dword	$str$10


//--------------------- .text._Z15attacker_kernelPi --------------------------
	.section	.text._Z15attacker_kernelPi,"ax",@progbits
	.align	128
        .global         _Z15attacker_kernelPi
        .type           _Z15attacker_kernelPi,@function
        .size           _Z15attacker_kernelPi,(.L_x_15 - _Z15attacker_kernelPi)
        .other          _Z15attacker_kernelPi,@"STO_CUDA_ENTRY STV_DEFAULT"
_Z15attacker_kernelPi:
.text._Z15attacker_kernelPi:
[----:B------:R-:W0:Y:S01]  /*0000*/  LDC R1, c[0x0][0x37c] ;  /* 0x0000df00ff017b82 */ /* 0x000e220000000800 */
[----:B------:R-:W1:Y:S01]  /*0010*/  LDCU UR4, c[0x0][0x384] ;  /* 0x00007080ff0477ac */ /* 0x000e620008000800 */
[----:B0-----:R-:W-:Y:S01]  /*0020*/  VIADD R1, R1, 0xfffffff8 ;  /* 0xfffffff801017836 */ /* 0x001fe20000000000 */
[----:B------:R-:W-:Y:S01]  /*0030*/  MOV R25, 0x0 ;  /* 0x0000000000197802 */ /* 0x000fe20000000f00 */
[----:B------:R-:W-:Y:S01]  /*0040*/  UIADD3 UR7, UP0, UPT, URZ, 0x144518, URZ ;  /* 0x00144518ff077890 */ /* 0x000fe2000ff1e0ff */
[----:B------:R-:W0:Y:S03]  /*0050*/  LDCU UR5, c[0x0][0x2f8] ;  /* 0x00005f00ff0577ac */ /* 0x000e260008000800 */
[----:B------:R2:W3:Y:S02]  /*0060*/  LDC.64 R8, c[0x4][R25] ;  /* 0x0100000019087b82 */ /* 0x0004e40000000a00 */
[----:B------:R-:W-:Y:S01]  /*0070*/  IMAD.U32 R10, RZ, RZ, UR7 ;  /* 0x00000007ff0a7e24 */ /* 0x000fe2000f8e00ff */
[----:B------:R-:W4:Y:S01]  /*0080*/  LDCU UR6, c[0x0][0x2fc] ;  /* 0x00005f80ff0677ac */ /* 0x000f220008000800 */
[----:B------:R-:W5:Y:S01]  /*0090*/  LDCU.64 UR8, c[0x4][0x8] ;  /* 0x01000100ff0877ac */ /* 0x000f620008000a00 */
[----:B-1----:R-:W-:Y:S01]  /*00a0*/  UIADD3.X UR4, UPT, UPT, UR4, -0x4, URZ, UP0, !UPT ;  /* 0xfffffffc04047890 */ /* 0x002fe200087fe4ff */
[----:B------:R-:W1:Y:S01]  /*00b0*/  LDCU.64 UR36, c[0x0][0x358] ;  /* 0x00006b00ff2477ac */ /* 0x000e620008000a00 */
[----:B0-----:R-:W-:-:S04]  /*00c0*/  IADD3 R24, P0, PT, R1, UR5, RZ ;  /* 0x0000000501187c10 */ /* 0x001fc8000ff1e0ff */
[----:B------:R-:W-:Y:S02]  /*00d0*/  IMAD.U32 R11, RZ, RZ, UR4 ;  /* 0x00000004ff0b7e24 */ /* 0x000fe4000f8e00ff */
[----:B----4-:R-:W-:-:S03]  /*00e0*/  IMAD.X R2, RZ, RZ, UR6, P0 ;  /* 0x00000006ff027e24 */ /* 0x010fc600080e06ff */
[----:B------:R2:W-:Y:S01]  /*00f0*/  STL.64 [R1], R10 ;  /* 0x0000000a01007387 */ /* 0x0005e20000100a00 */
[----:B------:R-:W-:Y:S02]  /*0100*/  IMAD.MOV.U32 R6, RZ, RZ, R24 ;  /* 0x000000ffff067224 */ /* 0x000fe400078e0018 */
[----:B-----5:R-:W-:Y:S02]  /*0110*/  IMAD.U32 R4, RZ, RZ, UR8 ;  /* 0x00000008ff047e24 */ /* 0x020fe4000f8e00ff */
[----:B------:R-:W-:Y:S02]  /*0120*/  IMAD.U32 R5, RZ, RZ, UR9 ;  /* 0x00000009ff057e24 */ /* 0x000fe4000f8e00ff */
[----:B-1----:R-:W-:-:S07]  /*0130*/  IMAD.MOV.U32 R7, RZ, RZ, R2 ;  /* 0x000000ffff077224 */ /* 0x002fce00078e0002 */
[----:B------:R-:W-:-:S07]  /*0140*/  LEPC R20, `(.L_x_0) ;  /* 0x000000001014794e */ /* 0x000fce0000000000 */
[----:B--23--:R-:W-:Y:S05]  /*0150*/  CALL.ABS.NOINC R8 ;  /* 0x0000000008007343 */ /* 0x00cfea0003c00000 */
.L_x_0:
[----:B------:R-:W0:Y:S01]  /*0160*/  LDCU UR4, c[0x0][0x384] ;  /* 0x00007080ff0477ac */ /* 0x000e220008000800 */
[----:B------:R-:W-:-:S06]  /*0170*/  UIADD3 UR5, UP0, UPT, URZ, URZ, URZ ;  /* 0x000000ffff057290 */ /* 0x000fcc000ff1e0ff */
[----:B------:R-:W-:Y:S01]  /*0180*/  IMAD.U32 R18, RZ, RZ, UR5 ;  /* 0x00000005ff127e24 */ /* 0x000fe2000f8e00ff */
[----:B0-----:R-:W-:-:S06]  /*0190*/  UIADD3.X UR4, UPT, UPT, UR4, -0x4, URZ, UP0, !UPT ;  /* 0xfffffffc04047890 */ /* 0x001fcc00087fe4ff */
[----:B------:R-:W-:Y:S01]  /*01a0*/  IMAD.U32 R19, RZ, RZ, UR4 ;  /* 0x00000004ff137e24 */ /* 0x000fe2000f8e00ff */
[----:B------:R0:W1:Y:S04]  /*01b0*/  LDC.64 R10, c[0x4][R25] ;  /* 0x01000000190a7b82 */ /* 0x0000680000000a00 */
[----:B------:R-:W2:Y:S01]  /*01c0*/  LDCU.64 UR4, c[0x4][0x10] ;  /* 0x01000200ff0477ac */ /* 0x000ea20008000a00 */
[----:B------:R-:W3:Y:S01]  /*01d0*/  LD.E.64 R18, desc[UR36][R18.64+0x144518] ;  /* 0x1445182412127980 */ /* 0x000ee2000c101b00 */
[----:B------:R-:W-:Y:S02]  /*01e0*/  IMAD.MOV.U32 R6, RZ, RZ, R24 ;  /* 0x000000ffff067224 */ /* 0x000fe400078e0018 */
[----:B------:R-:W-:Y:S02]  /*01f0*/  IMAD.MOV.U32 R7, RZ, RZ, R2 ;  /* 0x000000ffff077224 */ /* 0x000fe400078e0002 */
[----:B--2---:R-:W-:-:S02]  /*0200*/  IMAD.U32 R4, RZ, RZ, UR4 ;  /* 0x00000004ff047e24 */ /* 0x004fc4000f8e00ff */
[----:B------:R-:W-:Y:S01]  /*0210*/  IMAD.U32 R5, RZ, RZ, UR5 ;  /* 0x00000005ff057e24 */ /* 0x000fe2000f8e00ff */
[----:B---3--:R-:W-:-:S05]  /*0220*/  IADD3 R8, P0, PT, R18, 0x9a9268, RZ ;  /* 0x009a926812087810 */ /* 0x008fca0007f1e0ff */
[----:B------:R-:W-:-:S05]  /*0230*/  IMAD.X R9, RZ, RZ, R19, P0 ;  /* 0x000000ffff097224 */ /* 0x000fca00000e0613 */
[----:B-1----:R0:W-:Y:S03]  /*0240*/  STL.64 [R1], R8 ;  /* 0x0000000801007387 */ /* 0x0021e60000100a00 */
[----:B------:R-:W-:-:S07]  /*0250*/  LEPC R20, `(.L_x_1) ;  /* 0x000000001014794e */ /* 0x000fce0000000000 */
[----:B0-----:R-:W-:Y:S05]  /*0260*/  CALL.ABS.NOINC R10 ;  /* 0x000000000a007343 */ /* 0x001fea0003c00000 */
.L_x_1:
[C---:B------:R-:W-:Y:S01]  /*0270*/  IADD3 R8, P0, PT, R18.reuse, 0x9a9968, RZ ;  /* 0x009a996812087810 */ /* 0x040fe20007f1e0ff */
[----:B------:R0:W1:Y:S01]  /*0280*/  LDC.64 R10, c[0x4][R25] ;  /* 0x01000000190a7b82 */ /* 0x0000620000000a00 */
[----:B------:R-:W2:Y:S01]  /*0290*/  LDCU.64 UR4, c[0x4][0x18] ;  /* 0x01000300ff0477ac */ /* 0x000ea20008000a00 */
[----:B------:R-:W-:Y:S02]  /*02a0*/  IMAD.MOV.U32 R6, RZ, RZ, R24 ;  /* 0x000000ffff067224 */ /* 0x000fe400078e0018 */
[----:B------:R-:W-:Y:S01]  /*02b0*/  IMAD.X R9, RZ, RZ, R19, P0 ;  /* 0x000000ffff097224 */ /* 0x000fe200000e0613 */
[----:B------:R-:W-:Y:S01]  /*02c0*/  IADD3 R22, P0, PT, R18, 0x9a2b30, RZ ;  /* 0x009a2b3012167810 */ /* 0x000fe20007f1e0ff */
[----:B------:R-:W-:-:S03]  /*02d0*/  IMAD.MOV.U32 R7, RZ, RZ, R2 ;  /* 0x000000ffff077224 */ /* 0x000fc600078e0002 */
[----:B------:R0:W-:Y:S01]  /*02e0*/  STL.64 [R1], R8 ;  /* 0x0000000801007387 */ /* 0x0001e20000100a00 */
[----:B------:R-:W-:Y:S02]  /*02f0*/  IMAD.X R23, RZ, RZ, R19, P0 ;  /* 0x000000ffff177224 */ /* 0x000fe400000e0613 */
[----:B--2---:R-:W-:Y:S02]  /*0300*/  IMAD.U32 R4, RZ, RZ, UR4 ;  /* 0x00000004ff047e24 */ /* 0x004fe4000f8e00ff */
[----:B0-----:R-:W-:-:S07]  /*0310*/  IMAD.U32 R5, RZ, RZ, UR5 ;  /* 0x00000005ff057e24 */ /* 0x001fce000f8e00ff */
[----:B------:R-:W-:-:S07]  /*0320*/  LEPC R20, `(.L_x_2) ;  /* 0x000000001014794e */ /* 0x000fce0000000000 */
[----:B-1----:R-:W-:Y:S05]  /*0330*/  CALL.ABS.NOINC R10 ;  /* 0x000000000a007343 */ /* 0x002fea0003c00000 */
.L_x_2:
[----:B------:R0:W1:Y:S01]  /*0340*/  LDC.64 R8, c[0x4][R25] ;  /* 0x0100000019087b82 */ /* 0x0000620000000a00 */
[----:B------:R0:W-:Y:S01]  /*0350*/  STL.64 [R1], R22 ;  /* 0x0000001601007387 */ /* 0x0001e20000100a00 */
[----:B------:R-:W2:Y:S01]  /*0360*/  LDCU.64 UR4, c[0x4][0x20] ;  /* 0x01000400ff0477ac */ /* 0x000ea20008000a00 */
[----:B------:R-:W-:Y:S01]  /*0370*/  IADD3 R16, P0, PT, R18, 0x9a9560, RZ ;  /* 0x009a956012107810 */ /* 0x000fe20007f1e0ff */
[----:B------:R-:W-:Y:S02]  /*0380*/  IMAD.MOV.U32 R6, RZ, RZ, R24 ;  /* 0x000000ffff067224 */ /* 0x000fe400078e0018 */
[----:B------:R-:W-:Y:S02]  /*0390*/  IMAD.MOV.U32 R7, RZ, RZ, R2 ;  /* 0x000000ffff077224 */ /* 0x000fe400078e0002 */
[----:B------:R-:W-:Y:S02]  /*03a0*/  IMAD.X R17, RZ, RZ, R19, P0 ;  /* 0x000000ffff117224 */ /* 0x000fe400000e0613 */
[----:B--2---:R-:W-:-:S02]  /*03b0*/  IMAD.U32 R4, RZ, RZ, UR4 ;  /* 0x00000004ff047e24 */ /* 0x004fc4000f8e00ff */
[----:B0-----:R-:W-:-:S07]  /*03c0*/  IMAD.U32 R5, RZ, RZ, UR5 ;  /* 0x00000005ff057e24 */ /* 0x001fce000f8e00ff */
[----:B------:R-:W-:-:S07]  /*03d0*/  LEPC R20, `(.L_x_3) ;  /* 0x000000001014794e */ /* 0x000fce0000000000 */
[----:B-1----:R-:W-:Y:S05]  /*03e0*/  CALL.ABS.NOINC R8 ;  /* 0x0000000008007343 */ /* 0x002fea0003c00000 */
.L_x_3:
[----:B------:R0:W1:Y:S01]  /*03f0*/  LDC.64 R8, c[0x4][R25] ;  /* 0x0100000019087b82 */ /* 0x0000620000000a00 */
[----:B------:R0:W-:Y:S01]  /*0400*/  STL.64 [R1], R16 ;  /* 0x0000001001007387 */ /* 0x0001e20000100a00 */
[----:B------:R-:W2:Y:S01]  /*0410*/  LDCU.64 UR4, c[0x4][0x28] ;  /* 0x01000500ff0477ac */ /* 0x000ea20008000a00 */
[----:B------:R-:W-:Y:S02]  /*0420*/  IMAD.MOV.U32 R6, RZ, RZ, R24 ;  /* 0x000000ffff067224 */ /* 0x000fe400078e0018 */
[----:B------:R-:W-:Y:S02]  /*0430*/  IMAD.MOV.U32 R7, RZ, RZ, R2 ;  /* 0x000000ffff077224 */ /* 0x000fe400078e0002 */
[----:B--2---:R-:W-:Y:S02]  /*0440*/  IMAD.U32 R4, RZ, RZ, UR4 ;  /* 0x00000004ff047e24 */ /* 0x004fe4000f8e00ff */
[----:B0-----:R-:W-:-:S07]  /*0450*/  IMAD.U32 R5, RZ, RZ, UR5 ;  /* 0x00000005ff057e24 */ /* 0x001fce000f8e00ff */
[----:B------:R-:W-:-:S07]  /*0460*/  LEPC R20, `(.L_x_4) ;  /* 0x000000001014794e */ /* 0x000fce0000000000 */
[----:B-1----:R-:W-:Y:S05]  /*0470*/  CALL.ABS.NOINC R8 ;  /* 0x0000000008007343 */ /* 0x002fea0003c00000 */
.L_x_4:
[----:B------:R-:W0:Y:S01]  /*0480*/  LDCU UR4, c[0x0][0x384] ;  /* 0x00007080ff0477ac */ /* 0x000e220008000800 */
[----:B------:R-:W-:Y:S01]  /*0490*/  IADD3 R10, P0, PT, R18, 0x1000000, RZ ;  /* 0x01000000120a7810 */ /* 0x000fe20007f1e0ff */
[----:B------:R-:W-:-:S04]  /*04a0*/  IMAD.MOV.U32 R8, RZ, RZ, 0x4cc20 ;  /* 0x0004cc20ff087424 */ /* 0x000fc800078e00ff */
[----:B------:R-:W-:Y:S01]  /*04b0*/  IMAD.X R11, RZ, RZ, R19, P0 ;  /* 0x000000ffff0b7224 */ /* 0x000fe200000e0613 */
[----:B------:R1:W2:Y:S04]  /*04c0*/  LDC.64 R12, c[0x4][R25] ;  /* 0x01000000190c7b82 */ /* 0x0002a80000000a00 */
[----:B------:R1:W5:Y:S04]  /*04d0*/  LD.E.64 R22, desc[UR36][R10.64+-0x65d4d0] ;  /* 0x9a2b30240a167980 */ /* 0x000368000c101b00 */
[----:B------:R1:W5:Y:S01]  /*04e0*/  LD.E.64 R18, desc[UR36][R10.64+-0x656aa0] ;  /* 0x9a9560240a127980 */ /* 0x000362000c101b00 */
[----:B------:R-:W-:-:S02]  /*04f0*/  IMAD.MOV.U32 R6, RZ, RZ, R24 ;  /* 0x000000ffff067224 */ /* 0x000fc400078e0018 */
[----:B0-----:R-:W-:Y:S01]  /*0500*/  IMAD.U32 R9, RZ, RZ, UR4 ;  /* 0x00000004ff097e24 */ /* 0x001fe2000f8e00ff */
[----:B------:R-:W0:Y:S01]  /*0510*/  LDCU.64 UR4, c[0x4][0x30] ;  /* 0x01000600ff0477ac */ /* 0x000e220008000a00 */
[----:B------:R-:W-:-:S03]  /*0520*/  IMAD.MOV.U32 R7, RZ, RZ, R2 ;  /* 0x000000ffff077224 */ /* 0x000fc600078e0002 */
[----:B------:R1:W-:Y:S01]  /*0530*/  STL.64 [R1], R8 ;  /* 0x0000000801007387 */ /* 0x0003e20000100a00 */
[----:B0-----:R-:W-:Y:S02]  /*0540*/  IMAD.U32 R4, RZ, RZ, UR4 ;  /* 0x00000004ff047e24 */ /* 0x001fe4000f8e00ff */
[----:B-1----:R-:W-:-:S07]  /*0550*/  IMAD.U32 R5, RZ, RZ, UR5 ;  /* 0x00000005ff057e24 */ /* 0x002fce000f8e00ff */
[----:B------:R-:W-:-:S07]  /*0560*/  LEPC R20, `(.L_x_5) ;  /* 0x000000001014794e */ /* 0x000fce0000000000 */
[----:B--2--5:R-:W-:Y:S05]  /*0570*/  CALL.ABS.NOINC R12 ;  /* 0x000000000c007343 */ /* 0x024fea0003c00000 */
.L_x_5:
[----:B------:R-:W0:Y:S01]  /*0580*/  LDCU UR4, c[0x0][0x384] ;  /* 0x00007080ff0477ac */ /* 0x000e220008000800 */
[----:B------:R-:W-:Y:S02]  /*0590*/  IMAD.MOV.U32 R16, RZ, RZ, RZ ;  /* 0x000000ffff107224 */ /* 0x000fe400078e00ff */
[----:B0-----:R-:W-:Y:S01]  /*05a0*/  IMAD.U32 R17, RZ, RZ, UR4 ;  /* 0x00000004ff117e24 */ /* 0x001fe2000f8e00ff */
[----:B------:R0:W1:Y:S01]  /*05b0*/  LDC.64 R8, c[0x4][R25] ;  /* 0x0100000019087b82 */ /* 0x0000620000000a00 */
[----:B------:R-:W2:Y:S04]  /*05c0*/  LDCU.64 UR4, c[0x4][0x38] ;  /* 0x01000700ff0477ac */ /* 0x000ea80008000a00 */
[----:B------:R-:W3:Y:S01]  /*05d0*/  LD.E.64 R16, desc[UR36][R16.64+0x4cc20] ;  /* 0x04cc202410107980 */ /* 0x000ee2000c101b00 */
[----:B------:R-:W-:-:S02]  /*05e0*/  IMAD.MOV.U32 R6, RZ, RZ, R24 ;  /* 0x000000ffff067224 */ /* 0x000fc400078e0018 */
[----:B------:R-:W-:Y:S02]  /*05f0*/  IMAD.MOV.U32 R7, RZ, RZ, R2 ;  /* 0x000000ffff077224 */ /* 0x000fe400078e0002 */
[----:B--2---:R-:W-:Y:S02]  /*0600*/  IMAD.U32 R4, RZ, RZ, UR4 ;  /* 0x00000004ff047e24 */ /* 0x004fe4000f8e00ff */
[----:B------:R-:W-:Y:S01]  /*0610*/  IMAD.U32 R5, RZ, RZ, UR5 ;  /* 0x00000005ff057e24 */ /* 0x000fe2000f8e00ff */
[----:B-1-3--:R0:W-:Y:S06]  /*0620*/  STL.64 [R1], R16 ;  /* 0x0000001001007387 */ /* 0x00a1ec0000100a00 */
[----:B------:R-:W-:-:S07]  /*0630*/  LEPC R20, `(.L_x_6) ;  /* 0x000000001014794e */ /* 0x000fce0000000000 */
[----:B0-----:R-:W-:Y:S05]  /*0640*/  CALL.ABS.NOINC R8 ;  /* 0x0000000008007343 */ /* 0x001fea0003c00000 */
.L_x_6:
[----:B------:R-:W-:Y:S01]  /*0650*/  IADD3 R26, P0, PT, R16, 0x436c000, RZ ;  /* 0x0436c000101a7810 */ /* 0x000fe20007f1e0ff */
[----:B------:R0:W1:Y:S01]  /*0660*/  LDC.64 R8, c[0x4][R25] ;  /* 0x0100000019087b82 */ /* 0x0000620000000a00 */
[----:B------:R-:W2:Y:S01]  /*0670*/  LDCU.64 UR4, c[0x4][0x40] ;  /* 0x01000800ff0477ac */ /* 0x000ea20008000a00 */
[----:B------:R-:W-:Y:S02]  /*0680*/  IMAD.MOV.U32 R6, RZ, RZ, R24 ;  /* 0x000000ffff067224 */ /* 0x000fe400078e0018 */
[----:B------:R-:W-:Y:S02]  /*0690*/  IMAD.X R27, RZ, RZ, R17, P0 ;  /* 0x000000ffff1b7224 */ /* 0x000fe400000e0611 */
[----:B------:R-:W-:-:S03]  /*06a0*/  IMAD.MOV.U32 R7, RZ, RZ, R2 ;  /* 0x000000ffff077224 */ /* 0x000fc600078e0002 */
[----:B------:R0:W-:Y:S01]  /*06b0*/  STL.64 [R1], R26 ;  /* 0x0000001a01007387 */ /* 0x0001e20000100a00 */
[----:B--2---:R-:W-:Y:S02]  /*06c0*/  IMAD.U32 R4, RZ, RZ, UR4 ;  /* 0x00000004ff047e24 */ /* 0x004fe4000f8e00ff */
[----:B0-----:R-:W-:-:S07]  /*06d0*/  IMAD.U32 R5, RZ, RZ, UR5 ;  /* 0x00000005ff057e24 */ /* 0x001fce000f8e00ff */
[----:B------:R-:W-:-:S07]  /*06e0*/  LEPC R20, `(.L_x_7) ;  /* 0x000000001014794e */ /* 0x000fce0000000000 */
[----:B-1----:R-:W-:Y:S05]  /*06f0*/  CALL.ABS.NOINC R8 ;  /* 0x0000000008007343 */ /* 0x002fea0003c00000 */
.L_x_7:
[----:B------:R-:W-:Y:S01]  /*0700*/  IADD3 R16, P0, PT, R16, 0x4374000, RZ ;  /* 0x0437400010107810 */ /* 0x000fe20007f1e0ff */
[----:B------:R-:W-:Y:S01]  /*0710*/  BSSY.RECONVERGENT B6, `(.L_x_8) ;  /* 0x00000d5000067945 */ /* 0x000fe20003800200 */
[----:B------:R-:W-:-:S03]  /*0720*/  IMAD.MOV.U32 R0, RZ, RZ, RZ ;  /* 0x000000ffff007224 */ /* 0x000fc600078e00ff */
[----:B------:R-:W-:-:S08]  /*0730*/  IMAD.X R17, RZ, RZ, R17, P0 ;  /* 0x000000ffff117224 */ /* 0x000fd000000e0611 */
.L_x_10:
[----:B------:R-:W2:Y:S01]  /*0740*/  LD.E.64 R4, desc[UR36][R26.64] ;  /* 0x000000241a047980 */ /* 0x000ea2000c101b00 */
[----:B------:R-:W-:Y:S01]  /*0750*/  IMAD.MOV.U32 R3, RZ, RZ, R26 ;  /* 0x000000ffff037224 */ /* 0x000fe200078e001a */
[----:B--2---:R-:W-:Y:S01]  /*0760*/  ISETP.NE.U32.AND P0, PT, R4, R22, PT ;  /* 0x000000160400720c */ /* 0x004fe20003f05070 */
[----:B------:R-:W-:-:S03]  /*0770*/  IMAD.MOV.U32 R4, RZ, RZ, R27 ;  /* 0x000000ffff047224 */ /* 0x000fc600078e001b */
[----:B------:R-:W-:-:S13]  /*0780*/  ISETP.NE.AND.EX P0, PT, R5, R23, PT, P0 ;  /* 0x000000170500720c */ /* 0x000fda0003f05300 */
[----:B------:R-:W-:Y:S05]  /*0790*/  @!P0 BRA `(.L_x_9) ;  /* 0x0000000c00008947 */ /* 0x000fea0003800000 */
[----:B------:R-:W2:Y:S01]  /*07a0*/  LD.E.64 R4, desc[UR36][R26.64+0x8] ;  /* 0x000008241a047980 */ /* 0x000ea2000c101b00 */
[----:B------:R-:W-:Y:S02]  /*07b0*/  IADD3 R3, P1, PT, R26, 0x8, RZ ;  /* 0x000000081a037810 */ /* 0x000fe40007f3e0ff */
[----:B--2---:R-:W-:-:S03]  /*07c0*/  ISETP.NE.U32.AND P0, PT, R4, R22, PT ;  /* 0x000000160400720c */ /* 0x004fc60003f05070 */
[----:B------:R-:W-:Y:S01]  /*07d0*/  IMAD.X R4, RZ, RZ, R27, P1 ;  /* 0x000000ffff047224 */ /* 0x000fe200008e061b */
        /* <DEDUP_REMOVED lines=182> */
[----:B------:R-:W-:Y:S01]  /*1340*/  VIADD R0, R0, 0x20 ;  /* 0x0000002000007836 */ /* 0x000fe20000000000 */
[----:B------:R-:W-:-:S04]  /*1350*/  IADD3 R26, P1, PT, R26, 0x100, RZ ;  /* 0x000001001a1a7810 */ /* 0x000fc80007f3e0ff */
[----:B------:R-:W-:Y:S01]  /*1360*/  ISETP.NE.AND P0, PT, R0, 0x1000, PT ;  /* 0x000010000000780c */ /* 0x000fe20003f05270 */
[----:B------:R-:W-:-:S12]  /*1370*/  IMAD.X R27, RZ, RZ, R27, P1 ;  /* 0x000000ffff1b7224 */ /* 0x000fd800008e061b */
[----:B------:R-:W-:Y:S05]  /*1380*/  @P0 BRA `(.L_x_10) ;  /* 0xfffffff000ec0947 */ /* 0x000fea000383ffff */
[----:B------:R-:W-:Y:S05]  /*1390*/  BRA `(.L_x_11) ;  /* 0x0000000000307947 */ /* 0x000fea0003800000 */
.L_x_9:
[----:B------:R-:W-:Y:S01]  /*13a0*/  IMAD.MOV.U32 R16, RZ, RZ, R3 ;  /* 0x000000ffff107224 */ /* 0x000fe200078e0003 */
[----:B------:R-:W-:Y:S01]  /*13b0*/  MOV R0, 0x0 ;  /* 0x0000000000007802 */ /* 0x000fe20000000f00 */
[----:B------:R-:W-:Y:S01]  /*13c0*/  IMAD.MOV.U32 R17, RZ, RZ, R4 ;  /* 0x000000ffff117224 */ /* 0x000fe200078e0004 */
[----:B------:R-:W0:Y:S01]  /*13d0*/  LDCU.64 UR4, c[0x4][0x48] ;  /* 0x01000900ff0477ac */ /* 0x000e220008000a00 */
[----:B------:R-:W-:Y:S01]  /*13e0*/  IMAD.MOV.U32 R6, RZ, RZ, R24 ;  /* 0x000000ffff067224 */ /* 0x000fe200078e0018 */
[----:B------:R1:W2:Y:S01]  /*13f0*/  LDC.64 R8, c[0x4][R0] ;  /* 0x0100000000087b82 */ /* 0x0002a20000000a00 */
[----:B------:R-:W-:Y:S01]  /*1400*/  IMAD.MOV.U32 R7, RZ, RZ, R2 ;  /* 0x000000ffff077224 */ /* 0x000fe200078e0002 */
[----:B------:R1:W-:Y:S01]  /*1410*/  STL.64 [R1], R16 ;  /* 0x0000001001007387 */ /* 0x0003e20000100a00 */
[----:B0-----:R-:W-:Y:S02]  /*1420*/  IMAD.U32 R4, RZ, RZ, UR4 ;  /* 0x00000004ff047e24 */ /* 0x001fe4000f8e00ff */
[----:B-1----:R-:W-:-:S07]  /*1430*/  IMAD.U32 R5, RZ, RZ, UR5 ;  /* 0x00000005ff057e24 */ /* 0x002fce000f8e00ff */
[----:B------:R-:W-:-:S07]  /*1440*/  LEPC R20, `(.L_x_11) ;  /* 0x000000001014794e */ /* 0x000fce0000000000 */
[----:B--2---:R-:W-:Y:S05]  /*1450*/  CALL.ABS.NOINC R8 ;  /* 0x0000000008007343 */ /* 0x004fea0003c00000 */
.L_x_11:
[----:B------:R-:W-:Y:S05]  /*1460*/  BSYNC.RECONVERGENT B6 ;  /* 0x0000000000067941 */ /* 0x000fea0003800200 */
.L_x_8:
[----:B------:R-:W-:Y:S01]  /*1470*/  MOV R22, 0x0 ;  /* 0x0000000000167802 */ /* 0x000fe20000000f00 */
[----:B------:R0:W-:Y:S01]  /*1480*/  STL.64 [R1], R16 ;  /* 0x0000001001007387 */ /* 0x0001e20000100a00 */
[----:B------:R-:W1:Y:S01]  /*1490*/  LDCU.64 UR4, c[0x4][0x50] ;  /* 0x01000a00ff0477ac */ /* 0x000e620008000a00 */
[----:B------:R-:W-:Y:S01]  /*14a0*/  IMAD.MOV.U32 R6, RZ, RZ, R24 ;  /* 0x000000ffff067224 */ /* 0x000fe200078e0018 */
[----:B------:R0:W2:Y:S01]  /*14b0*/  LDC.64 R8, c[0x4][R22] ;  /* 0x0100000016087b82 */ /* 0x0000a20000000a00 */
[----:B------:R-:W-:Y:S02]  /*14c0*/  IMAD.MOV.U32 R7, RZ, RZ, R2 ;  /* 0x000000ffff077224 */ /* 0x000fe400078e0002 */
[----:B-1----:R-:W-:Y:S02]  /*14d0*/  IMAD.U32 R4, RZ, RZ, UR4 ;  /* 0x00000004ff047e24 */ /* 0x002fe4000f8e00ff */
[----:B0-----:R-:W-:-:S07]  /*14e0*/  IMAD.U32 R5, RZ, RZ, UR5 ;  /* 0x00000005ff057e24 */ /* 0x001fce000f8e00ff */
[----:B------:R-:W-:-:S07]  /*14f0*/  LEPC R20, `(.L_x_12) ;  /* 0x000000001014794e */ /* 0x000fce0000000000 */
[----:B--2---:R-:W-:Y:S05]  /*1500*/  CALL.ABS.NOINC R8 ;  /* 0x0000000008007343 */ /* 0x004fea0003c00000 */
.L_x_12:
[----:B------:R-:W0:Y:S01]  /*1510*/  LDC.64 R22, c[0x4][R22] ;  /* 0x0100000016167b82 */ /* 0x000e220000000a00 */
[----:B------:R-:W1:Y:S01]  /*1520*/  LDCU.64 UR4, c[0x4][0x58] ;  /* 0x01000b00ff0477ac */ /* 0x000e620008000a00 */
[----:B------:R-:W-:Y:S01]  /*1530*/  CS2R R6, SRZ ;  /* 0x0000000000067805 */ /* 0x000fe2000001ff00 */
[----:B-1----:R-:W-:Y:S02]  /*1540*/  IMAD.U32 R4, RZ, RZ, UR4 ;  /* 0x00000004ff047e24 */ /* 0x002fe4000f8e00ff */
[----:B------:R-:W-:-:S07]  /*1550*/  IMAD.U32 R5, RZ, RZ, UR5 ;  /* 0x00000005ff057e24 */ /* 0x000fce000f8e00ff */
[----:B------:R-:W-:-:S07]  /*1560*/  LEPC R20, `(.L_x_13) ;  /* 0x000000001014794e */ /* 0x000fce0000000000 */
[----:B0-----:R-:W-:Y:S05]  /*1570*/  CALL.ABS.NOINC R22 ;  /* 0x0000000016007343 */ /* 0x001fea0003c00000 */
.L_x_13:
[----:B------:R-:W-:Y:S01]  /*1580*/  ST.E.64 desc[UR36][R16.64], R18 ;  /* 0x0000001210007985 */ /* 0x000fe2000c101b24 */
[----:B------:R-:W-:Y:S05]  /*1590*/  EXIT ;  /* 0x000000000000794d */ /* 0x000fea0003800000 */
.L_x_14:
[----:B------:R-:W-:-:S00]  /*15a0*/  BRA `(.L_x_14) ;  /* 0xfffffffc00fc7947 */ /* 0x000fc0000383ffff */
[----:B------:R-:W-:-:S00]  /*15b0*/  NOP ;  /* 0x0000000000007918 */ /* 0x000fc00000000000 */
        /* <DEDUP_REMOVED lines=12> */
.L_x_15:


//--------------------- .nv.global.init           --------------------------
	.section	.nv.global.init,"aw",@progbits
.nv.global.init:
	.type		$str$4,@object
	.size		$str$4,($str$3 - $str$4)
$str$4:
        /*0000*/ 	.byte	0x65, 0x78, 0x69, 0x74, 0x5f, 0x47, 0x4f, 0x54, 0x3a, 0x20, 0x25, 0x70, 0x0a, 0x00
	.type		$str$3,@object
	.size		$str$3,($str$2 - $str$3)
$str$3:
        /*000e*/ 	.byte	0x66, 0x72, 0x65, 0x65, 0x5f, 0x47, 0x4f, 0x54, 0x3a, 0x20, 0x25, 0x70, 0x0a, 0x00
	.type		$str$2,@object
	.size		$str$2,($str$7 - $str$2)
$str$2:
        /*001c*/ 	.byte	0x69, 0x6f, 0x63, 0x74, 0x6c, 0x5f, 0x47, 0x4f, 0x54, 0x3a, 0x20, 0x25, 0x70, 0x0a, 0x00
	.type		$str$7,@object
	.size		$str$7,($str$9 - $str$7)
$str$7:
        /*002b*/ 	.byte	0x6c, 0x69, 0x62, 0x63, 0x75, 0x64, 0x61, 0x5f, 0x47, 0x4f, 0x54, 0x3a, 0x20, 0x25, 0x70, 0x0a
        /*003b*/ 	.byte	0x00
	.type		$str$9,@object
	.size		$str$9,($str$1 - $str$9)
$str$9:
        /*003c*/ 	.byte	0x6c, 0x69, 0x62, 0x63, 0x75, 0x64, 0x61, 0x20, 0x66, 0x72, 0x65, 0x65, 0x20, 0x47, 0x4f, 0x54
        /*004c*/ 	.byte	0x3a, 0x20, 0x25, 0x70, 0x0a, 0x00
	.type		$str$1,@object
	.size		$str$1,($str - $str$1)
$str$1:
        /*0052*/ 	.byte	0x47, 0x4f, 0x54, 0x20, 0x62, 0x61, 0x73, 0x65, 0x20, 0x61, 0x64, 0x64, 0x72, 0x65, 0x73, 0x73
        /*0062*/ 	.byte	0x3a, 0x20, 0x25, 0x70, 0x0a, 0x00
	.type		$str,@object
	.size		$str,($str$6 - $str)
$str:
        /*0068*/ 	.byte	0x47, 0x4f, 0x54, 0x20, 0x70, 0x72, 0x6f, 0x62, 0x65, 0x72, 0x20, 0x61, 0x64, 0x64, 0x72, 0x65
        /*0078*/ 	.byte	0x73, 0x73, 0x3a, 0x20, 0x25, 0x70, 0x0a, 0x00
	.type		$str$6,@object
	.size		$str$6,($str$5 - $str$6)
$str$6:
        /*0080*/ 	.byte	0x6c, 0x69, 0x62, 0x63, 0x75, 0x64, 0x61, 0x20, 0x62, 0x61, 0x73, 0x65, 0x20, 0x61, 0x64, 0x64
        /*0090*/ 	.byte	0x72, 0x65, 0x73, 0x73, 0x3a, 0x20, 0x25, 0x70, 0x0a, 0x00
	.type		$str$5,@object
	.size		$str$5,($str$10 - $str$5)
$str$5:
        /*009a*/ 	.byte	0x6c, 0x69, 0x62, 0x63, 0x75, 0x64, 0x61, 0x20, 0x70, 0x72, 0x6f, 0x62, 0x65, 0x72, 0x20, 0x61
        /*00aa*/ 	.byte	0x64, 0x64, 0x72, 0x65, 0x73, 0x73, 0x3a, 0x20, 0x25, 0x70, 0x0a, 0x00
	.type		$str$10,@object
	.size		$str$10,($str$8 - $str$10)
$str$10:
        /*00b6*/ 	.byte	0x4f, 0x76, 0x65, 0x72, 0x77, 0x72, 0x69, 0x74, 0x69, 0x6e, 0x67, 0x20, 0x66, 0x72, 0x65, 0x65
        /*00c6*/ 	.byte	0x20, 0x47, 0x4f, 0x54, 0x20, 0x65, 0x6e, 0x74, 0x72, 0x79, 0x2e, 0x2e, 0x2e, 0x0a, 0x00
	.type		$str$8,@object
	.size		$str$8,(.L_8 - $str$8)
$str$8:
        /*00d5*/ 	.byte	0x46, 0x6f, 0x75, 0x6e, 0x64, 0x20, 0x66, 0x72, 0x65, 0x65, 0x20, 0x69, 0x6e, 0x20, 0x6c, 0x69
        /*00e5*/ 	.byte	0x62, 0x63, 0x75, 0x64, 0x61, 0x20, 0x47, 0x4f, 0x54, 0x20, 0x61, 0x74, 0x3a, 0x20, 0x25, 0x70
        /*00f5*/ 	.byte	0x0a, 0x00
.L_8:


//--------------------- .nv.shared.reserved.0     --------------------------
	.section	.nv.shared.reserved.0,"aw",@nobits
	.weak		__nv_reservedSMEM_offset_0_alias
	.size		__nv_reservedSMEM_offset_0_alias, 0, 64
	.other		__nv_reservedSMEM_offset_0_alias,@"STO_CUDA_RESERVED_SHARED STV_DEFAULT"
__nv_reservedSMEM_offset_0_alias:
	.zero		0
	.zero		64


//--------------------- .nv.constant0._Z15attacker_kernelPi --------------------------
	.section	.nv.constant0._Z15attacker_kernelPi,"a",@progbits
	.sectionflags	@""
	.align	4
.nv.constant0._Z15attacker_kernelPi:
	.zero		904


//--------------------- SYMBOLS --------------------------

	.type		.nv.reservedSmem.offset0,@object
	.size		.nv.reservedSmem.offset0,0x4
	.type		vprintf,@function
